//
// Generated by NVIDIA NVVM Compiler
//
// Compiler Build ID: CL-36424714
// Cuda compilation tools, release 13.0, V13.0.88
// Based on NVVM 20.0.0
//

.version 9.0
.target sm_100
.address_size 64

	// .globl	_Z6negatePi

.visible .entry _Z6negatePi(
	.param .u64 .ptr .align 1 _Z6negatePi_param_0
)
{


	ret;

}
	// .globl	_Z17negate_multiblockPi
.visible .entry _Z17negate_multiblockPi(
	.param .u64 .ptr .align 1 _Z17negate_multiblockPi_param_0
)
{
	.reg .pred 	%p<2>;
	.reg .b32 	%r<7>;
	.reg .b64 	%rd<5>;

	ld.param.u64 	%rd1, [_Z17negate_multiblockPi_param_0];
	mov.u32 	%r2, %ctaid.x;
	mov.u32 	%r3, %ntid.x;
	mov.u32 	%r4, %tid.x;
	mad.lo.s32 	%r1, %r2, %r3, %r4;
	setp.gt.s32 	%p1, %r1, 299;
	@%p1 bra 	$L__BB1_2;
	cvta.to.global.u64 	%rd2, %rd1;
	mul.wide.s32 	%rd3, %r1, 4;
	add.s64 	%rd4, %rd2, %rd3;
	ld.global.u32 	%r5, [%rd4];
	neg.s32 	%r6, %r5;
	st.global.u32 	[%rd4], %r6;
$L__BB1_2:
	ret;

}


// ===== COMPILED SASS (sm_100) =====

	.target	sm_100

	.elftype	@"ET_EXEC"


//--------------------- .note.nv.tkinfo           --------------------------
	.section	.note.nv.tkinfo,"",@"SHT_NOTE"
	.sectionflags	@"SHF_NOTE_NV_TKINFO"
	.tkinfo
        /*0018*/ 	.word	0x00000002
        /*0030*/ 	.string	""
        /*0030*/ 	.string	"ptxas"
        /*0030*/ 	.string	"Cuda compilation tools, release 13.0, V13.0.88"
        /*0030*/ 	.string	"Build cuda_13.0.r13.0/compiler.36424714_0"
        /*0030*/ 	.string	"-arch sm_100 -m 64 "



//--------------------- .note.nv.cuinfo           --------------------------
	.section	.note.nv.cuinfo,"",@"SHT_NOTE"
	.sectionflags	@"SHF_NOTE_NV_CUINFO"
        /*0018*/ 	.short	0x0002
        /*001a*/ 	.short	0x0064
        /*001c*/ 	.short	0x0082
	.zero		2


//--------------------- .nv.info                  --------------------------
	.section	.nv.info,"",@"SHT_CUDA_INFO"
	.align	4


	//----- nvinfo : EIATTR_REGCOUNT
	.align		4
        /*0000*/ 	.byte	0x04, 0x2f
        /*0002*/ 	.short	(.L_1 - .L_0)
	.align		4
.L_0:
        /*0004*/ 	.word	index@(_Z6negatePi)
        /*0008*/ 	.word	0x00000004


	//----- nvinfo : EIATTR_FRAME_SIZE
	.align		4
.L_1:
        /*000c*/ 	.byte	0x04, 0x11
        /*000e*/ 	.short	(.L_3 - .L_2)
	.align		4
.L_2:
        /*0010*/ 	.word	index@(_Z6negatePi)
        /*0014*/ 	.word	0x00000000


	//----- nvinfo : EIATTR_REGCOUNT
	.align		4
.L_3:
        /*0018*/ 	.byte	0x04, 0x2f
        /*001a*/ 	.short	(.L_5 - .L_4)
	.align		4
.L_4:
        /*001c*/ 	.word	index@(_Z17negate_multiblockPi)
        /*0020*/ 	.word	0x00000008


	//----- nvinfo : EIATTR_FRAME_SIZE
	.align		4
.L_5:
        /*0024*/ 	.byte	0x04, 0x11
        /*0026*/ 	.short	(.L_7 - .L_6)
	.align		4
.L_6:
        /*0028*/ 	.word	index@(_Z17negate_multiblockPi)
        /*002c*/ 	.word	0x00000000


	//----- nvinfo : EIATTR_MIN_STACK_SIZE
	.align		4
.L_7:
        /*0030*/ 	.byte	0x04, 0x12
        /*0032*/ 	.short	(.L_9 - .L_8)
	.align		4
.L_8:
        /*0034*/ 	.word	index@(_Z17negate_multiblockPi)
        /*0038*/ 	.word	0x00000000


	//----- nvinfo : EIATTR_MIN_STACK_SIZE
	.align		4
.L_9:
        /*003c*/ 	.byte	0x04, 0x12
        /*003e*/ 	.short	(.L_11 - .L_10)
	.align		4
.L_10:
        /*0040*/ 	.word	index@(_Z6negatePi)
        /*0044*/ 	.word	0x00000000
.L_11:


//--------------------- .nv.compat                --------------------------
	.section	.nv.compat,"",@"SHT_CUDA_COMPAT_INFO"
	.align	4
        /*0000*/ 	.byte	0x02, 0x09, 0x00, 0x00, 0x02, 0x02, 0x01, 0x00, 0x02, 0x05, 0x05, 0x00, 0x03, 0x07, 0x01, 0x01
        /*0010*/ 	.byte	0x02, 0x03, 0x00, 0x00, 0x02, 0x06, 0x01, 0x00, 0x04, 0x0b, 0x08, 0x00, 0x09, 0x00, 0x00, 0x00
        /*0020*/ 	.byte	0x00, 0x00, 0x00, 0x00


//--------------------- .nv.info._Z17negate_multiblockPi --------------------------
	.section	.nv.info._Z17negate_multiblockPi,"",@"SHT_CUDA_INFO"
	.sectionflags	@""
	.align	4


	//----- nvinfo : EIATTR_CUDA_API_VERSION
	.align		4
        /*0000*/ 	.byte	0x04, 0x37
        /*0002*/ 	.short	(.L_13 - .L_12)
.L_12:
        /*0004*/ 	.word	0x00000082


	//----- nvinfo : EIATTR_KPARAM_INFO
	.align		4
.L_13:
        /*0008*/ 	.byte	0x04, 0x17
        /*000a*/ 	.short	(.L_15 - .L_14)
.L_14:
        /*000c*/ 	.word	0x00000000
        /*0010*/ 	.short	0x0000
        /*0012*/ 	.short	0x0000
        /*0014*/ 	.byte	0x00, 0xf5, 0x21, 0x00


	//----- nvinfo : EIATTR_SPARSE_MMA_MASK
	.align		4
.L_15:
        /*0018*/ 	.byte	0x03, 0x50
        /*001a*/ 	.short	0x0000


	//----- nvinfo : EIATTR_MAXREG_COUNT
	.align		4
        /*001c*/ 	.byte	0x03, 0x1b
        /*001e*/ 	.short	0x00ff


	//----- nvinfo : EIATTR_MERCURY_ISA_VERSION
	.align		4
        /*0020*/ 	.byte	0x03, 0x5f
        /*0022*/ 	.short	0x0101


	//----- nvinfo : EIATTR_VRC_CTA_INIT_COUNT
	.align		4
        /*0024*/ 	.byte	0x02, 0x4a
	.zero		1
	.zero		1


	//----- nvinfo : EIATTR_EXIT_INSTR_OFFSETS
	.align		4
        /*0028*/ 	.byte	0x04, 0x1c
        /*002a*/ 	.short	(.L_17 - .L_16)


	//   ....[0]....
.L_16:
        /*002c*/ 	.word	0x00000060


	//   ....[1]....
        /*0030*/ 	.word	0x000000d0


	//----- nvinfo : EIATTR_CBANK_PARAM_SIZE
	.align		4
.L_17:
        /*0034*/ 	.byte	0x03, 0x19
        /*0036*/ 	.short	0x0008


	//----- nvinfo : EIATTR_PARAM_CBANK
	.align		4
        /*0038*/ 	.byte	0x04, 0x0a
        /*003a*/ 	.short	(.L_19 - .L_18)
	.align		4
.L_18:
        /*003c*/ 	.word	index@(.nv.constant0._Z17negate_multiblockPi)
        /*0040*/ 	.short	0x0380
        /*0042*/ 	.short	0x0008


	//----- nvinfo : EIATTR_SW_WAR
	.align		4
.L_19:
        /*0044*/ 	.byte	0x04, 0x36
        /*0046*/ 	.short	(.L_21 - .L_20)
.L_20:
        /*0048*/ 	.word	0x00000008
.L_21:


//--------------------- .nv.info._Z6negatePi      --------------------------
	.section	.nv.info._Z6negatePi,"",@"SHT_CUDA_INFO"
	.sectionflags	@""
	.align	4


	//----- nvinfo : EIATTR_CUDA_API_VERSION
	.align		4
        /*0000*/ 	.byte	0x04, 0x37
        /*0002*/ 	.short	(.L_23 - .L_22)
.L_22:
        /*0004*/ 	.word	0x00000082


	//----- nvinfo : EIATTR_KPARAM_INFO
	.align		4
.L_23:
        /*0008*/ 	.byte	0x04, 0x17
        /*000a*/ 	.short	(.L_25 - .L_24)
.L_24:
        /*000c*/ 	.word	0x00000000
        /*0010*/ 	.short	0x0000
        /*0012*/ 	.short	0x0000
        /*0014*/ 	.byte	0x00, 0xf5, 0x21, 0x00


	//----- nvinfo : EIATTR_SPARSE_MMA_MASK
	.align		4
.L_25:
        /*0018*/ 	.byte	0x03, 0x50
        /*001a*/ 	.short	0x0000


	//----- nvinfo : EIATTR_MAXREG_COUNT
	.align		4
        /*001c*/ 	.byte	0x03, 0x1b
        /*001e*/ 	.short	0x00ff


	//----- nvinfo : EIATTR_MERCURY_ISA_VERSION
	.align		4
        /*0020*/ 	.byte	0x03, 0x5f
        /*0022*/ 	.short	0x0101


	//----- nvinfo : EIATTR_VRC_CTA_INIT_COUNT
	.align		4
        /*0024*/ 	.byte	0x02, 0x4a
	.zero		1
	.zero		1


	//----- nvinfo : EIATTR_EXIT_INSTR_OFFSETS
	.align		4
        /*0028*/ 	.byte	0x04, 0x1c
        /*002a*/ 	.short	(.L_27 - .L_26)


	//   ....[0]....
.L_26:
        /*002c*/ 	.word	0x00000010


	//----- nvinfo : EIATTR_CBANK_PARAM_SIZE
	.align		4
.L_27:
        /*0030*/ 	.byte	0x03, 0x19
        /*0032*/ 	.short	0x0008


	//----- nvinfo : EIATTR_PARAM_CBANK
	.align		4
        /*0034*/ 	.byte	0x04, 0x0a
        /*0036*/ 	.short	(.L_29 - .L_28)
	.align		4
.L_28:
        /*0038*/ 	.word	index@(.nv.constant0._Z6negatePi)
        /*003c*/ 	.short	0x0380
        /*003e*/ 	.short	0x0008


	//----- nvinfo : EIATTR_SW_WAR
	.align		4
.L_29:
        /*0040*/ 	.byte	0x04, 0x36
        /*0042*/ 	.short	(.L_31 - .L_30)
.L_30:
        /*0044*/ 	.word	0x00000008
.L_31:


//--------------------- .nv.callgraph             --------------------------
	.section	.nv.callgraph,"",@"SHT_CUDA_CALLGRAPH"
	.align	4
	.sectionentsize	8
	.align		4
        /*0000*/ 	.word	0x00000000
	.align		4
        /*0004*/ 	.word	0xffffffff
	.align		4
        /*0008*/ 	.word	0x00000000
	.align		4
        /*000c*/ 	.word	0xfffffffe
	.align		4
        /*0010*/ 	.word	0x00000000
	.align		4
        /*0014*/ 	.word	0xfffffffd
	.align		4
        /*0018*/ 	.word	0x00000000
	.align		4
        /*001c*/ 	.word	0xfffffffc


//--------------------- .text._Z17negate_multiblockPi --------------------------
	.section	.text._Z17negate_multiblockPi,"ax",@progbits
	.align	128
        .global         _Z17negate_multiblockPi
        .type           _Z17negate_multiblockPi,@function
        .size           _Z17negate_multiblockPi,(.L_x_2 - _Z17negate_multiblockPi)
        .other          _Z17negate_multiblockPi,@"STO_CUDA_ENTRY STV_DEFAULT"
_Z17negate_multiblockPi:
.text._Z17negate_multiblockPi:
[----:B------:R-:W-:Y:S01]  /*0000*/  LDC R1, c[0x0][0x37c] ;  /* 0x0000df00ff017b82 */ /* 0x000fe20000000800 */
[----:B------:R-:W0:Y:S07]  /*0010*/  S2R R0, SR_TID.X ;  /* 0x0000000000007919 */ /* 0x000e2e0000002100 */
[----:B------:R-:W0:Y:S08]  /*0020*/  S2UR UR4, SR_CTAID.X ;  /* 0x00000000000479c3 */ /* 0x000e300000002500 */
[----:B------:R-:W0:Y:S02]  /*0030*/  LDC R5, c[0x0][0x360] ;  /* 0x0000d800ff057b82 */ /* 0x000e240000000800 */
[----:B0-----:R-:W-:-:S05]  /*0040*/  IMAD R5, R5, UR4, R0 ;  /* 0x0000000405057c24 */ /* 0x001fca000f8e0200 */
[----:B------:R-:W-:-:S13]  /*0050*/  ISETP.GT.AND P0, PT, R5, 0x12b, PT ;  /* 0x0000012b0500780c */ /* 0x000fda0003f04270 */
[----:B------:R-:W-:Y:S05]  /*0060*/  @P0 EXIT ;  /* 0x000000000000094d */ /* 0x000fea0003800000 */
[----:B------:R-:W0:Y:S01]  /*0070*/  LDC.64 R2, c[0x0][0x380] ;  /* 0x0000e000ff027b82 */ /* 0x000e220000000a00 */
[----:B------:R-:W1:Y:S01]  /*0080*/  LDCU.64 UR4, c[0x0][0x358] ;  /* 0x00006b00ff0477ac */ /* 0x000e620008000a00 */
[----:B0-----:R-:W-:-:S05]  /*0090*/  IMAD.WIDE R2, R5, 0x4, R2 ;  /* 0x0000000405027825 */ /* 0x001fca00078e0202 */
[----:B-1----:R-:W2:Y:S02]  /*00a0*/  LDG.E R0, desc[UR4][R2.64] ;  /* 0x0000000402007981 */ /* 0x002ea4000c1e1900 */
[----:B--2---:R-:W-:-:S05]  /*00b0*/  IADD3 R5, PT, PT, -R0, RZ, RZ ;  /* 0x000000ff00057210 */ /* 0x004fca0007ffe1ff */
[----:B------:R-:W-:Y:S01]  /*00c0*/  STG.E desc[UR4][R2.64], R5 ;  /* 0x0000000502007986 */ /* 0x000fe2000c101904 */
[----:B------:R-:W-:Y:S05]  /*00d0*/  EXIT ;  /* 0x000000000000794d */ /* 0x000fea0003800000 */
.L_x_0:
[----:B------:R-:W-:-:S00]  /*00e0*/  BRA `(.L_x_0) ;  /* 0xfffffffc00fc7947 */ /* 0x000fc0000383ffff */
[----:B------:R-:W-:-:S00]  /*00f0*/  NOP ;  /* 0x0000000000007918 */ /* 0x000fc00000000000 */
        /* <DEDUP_REMOVED lines=8> */
.L_x_2:


//--------------------- .text._Z6negatePi         --------------------------
	.section	.text._Z6negatePi,"ax",@progbits
	.align	128
        .global         _Z6negatePi
        .type           _Z6negatePi,@function
        .size           _Z6negatePi,(.L_x_3 - _Z6negatePi)
        .other          _Z6negatePi,@"STO_CUDA_ENTRY STV_DEFAULT"
_Z6negatePi:
.text._Z6negatePi:
[----:B------:R-:W-:Y:S01]  /*0000*/  LDC R1, c[0x0][0x37c] ;  /* 0x0000df00ff017b82 */ /* 0x000fe20000000800 */
[----:B------:R-:W-:Y:S05]  /*0010*/  EXIT ;  /* 0x000000000000794d */ /* 0x000fea0003800000 */
.L_x_1:
        /* <DEDUP_REMOVED lines=14> */
.L_x_3:


//--------------------- .nv.shared.reserved.0     --------------------------
	.section	.nv.shared.reserved.0,"aw",@nobits
	.weak		__nv_reservedSMEM_offset_0_alias
	.size		__nv_reservedSMEM_offset_0_alias, 0, 64
	.other		__nv_reservedSMEM_offset_0_alias,@"STO_CUDA_RESERVED_SHARED STV_DEFAULT"
__nv_reservedSMEM_offset_0_alias:
	.zero		0
	.zero		64


//--------------------- .nv.constant0._Z17negate_multiblockPi --------------------------
	.section	.nv.constant0._Z17negate_multiblockPi,"a",@progbits
	.sectionflags	@""
	.align	4
.nv.constant0._Z17negate_multiblockPi:
	.zero		904


//--------------------- .nv.constant0._Z6negatePi --------------------------
	.section	.nv.constant0._Z6negatePi,"a",@progbits
	.sectionflags	@""
	.align	4
.nv.constant0._Z6negatePi:
	.zero		904


//--------------------- SYMBOLS --------------------------

	.type		.nv.reservedSmem.offset0,@object
	.size		.nv.reservedSmem.offset0,0x4
